	.headerflags	@"EF_CUDA_TEXMODE_UNIFIED EF_CUDA_64BIT_ADDRESS EF_CUDA_ACCELERATORS EF_CUDA_SM90 EF_CUDA_VIRTUAL_SM(EF_CUDA_SM90)"
	.elftype	@"ET_EXEC"


//--------------------- .nv.info                  --------------------------
	.section	.nv.info,"",@"SHT_CUDA_INFO"
	.align	4


	//----- nvinfo : EIATTR_REGCOUNT
	.align		4
        /*0000*/ 	.byte	0x04, 0x2f
        /*0002*/ 	.short	(.L_1 - .L_0)
	.align		4
.L_0:
        /*0004*/ 	.word	index@(triton_poi_fused_convolution_2)
        /*0008*/ 	.word	0x0000000a


	//----- nvinfo : EIATTR_MIN_STACK_SIZE
	.align		4
.L_1:
        /*000c*/ 	.byte	0x04, 0x12
        /*000e*/ 	.short	(.L_3 - .L_2)
	.align		4
.L_2:
        /*0010*/ 	.word	index@(triton_poi_fused_convolution_2)
        /*0014*/ 	.word	0x00000000


	//----- nvinfo : EIATTR_FRAME_SIZE
	.align		4
.L_3:
        /*0018*/ 	.byte	0x04, 0x11
        /*001a*/ 	.short	(.L_5 - .L_4)
	.align		4
.L_4:
        /*001c*/ 	.word	index@(triton_poi_fused_convolution_2)
        /*0020*/ 	.word	0x00000000


	//----- nvinfo : EIATTR_MIN_STACK_SIZE
	.align		4
.L_5:
        /*0024*/ 	.byte	0x04, 0x12
        /*0026*/ 	.short	(.L_7 - .L_6)
	.align		4
.L_6:
        /*0028*/ 	.word	index@(triton_poi_fused_convolution_2)
        /*002c*/ 	.word	0x00000000
.L_7:


//--------------------- .nv.info.triton_poi_fused_convolution_2 --------------------------
	.section	.nv.info.triton_poi_fused_convolution_2,"",@"SHT_CUDA_INFO"
	.sectionflags	@""
	.align	4


	//----- nvinfo : EIATTR_CUDA_API_VERSION
	.align		4
        /*0000*/ 	.byte	0x04, 0x37
        /*0002*/ 	.short	(.L_9 - .L_8)
.L_8:
        /*0004*/ 	.word	0x0000007c


	//----- nvinfo : EIATTR_KPARAM_INFO
	.align		4
.L_9:
        /*0008*/ 	.byte	0x04, 0x17
        /*000a*/ 	.short	(.L_11 - .L_10)
.L_10:
        /*000c*/ 	.word	0x00000000
        /*0010*/ 	.short	0x0002
        /*0012*/ 	.short	0x0010
        /*0014*/ 	.byte	0x00, 0xf0, 0x11, 0x00


	//----- nvinfo : EIATTR_KPARAM_INFO
	.align		4
.L_11:
        /*0018*/ 	.byte	0x04, 0x17
        /*001a*/ 	.short	(.L_13 - .L_12)
.L_12:
        /*001c*/ 	.word	0x00000000
        /*0020*/ 	.short	0x0001
        /*0022*/ 	.short	0x0008
        /*0024*/ 	.byte	0x00, 0xf4, 0x21, 0x00


	//----- nvinfo : EIATTR_KPARAM_INFO
	.align		4
.L_13:
        /*0028*/ 	.byte	0x04, 0x17
        /*002a*/ 	.short	(.L_15 - .L_14)
.L_14:
        /*002c*/ 	.word	0x00000000
        /*0030*/ 	.short	0x0000
        /*0032*/ 	.short	0x0000
        /*0034*/ 	.byte	0x00, 0xf4, 0x21, 0x00


	//----- nvinfo : EIATTR_SPARSE_MMA_MASK
	.align		4
.L_15:
        /*0038*/ 	.byte	0x03, 0x50
        /*003a*/ 	.short	0x0000


	//----- nvinfo : EIATTR_MAXREG_COUNT
	.align		4
        /*003c*/ 	.byte	0x03, 0x1b
        /*003e*/ 	.short	0x00ff


	//----- nvinfo : EIATTR_EXIT_INSTR_OFFSETS
	.align		4
        /*0040*/ 	.byte	0x04, 0x1c
        /*0042*/ 	.short	(.L_17 - .L_16)


	//   ....[0]....
.L_16:
        /*0044*/ 	.word	0x00000100


	//   ....[1]....
        /*0048*/ 	.word	0x00000120


	//----- nvinfo : EIATTR_REQNTID
	.align		4
.L_17:
        /*004c*/ 	.byte	0x04, 0x10
        /*004e*/ 	.short	(.L_19 - .L_18)
.L_18:
        /*0050*/ 	.word	0x00000020
        /*0054*/ 	.word	0x00000001
        /*0058*/ 	.word	0x00000001


	//----- nvinfo : EIATTR_CBANK_PARAM_SIZE
	.align		4
.L_19:
        /*005c*/ 	.byte	0x03, 0x19
        /*005e*/ 	.short	0x0014


	//----- nvinfo : EIATTR_PARAM_CBANK
	.align		4
        /*0060*/ 	.byte	0x04, 0x0a
        /*0062*/ 	.short	(.L_21 - .L_20)
	.align		4
.L_20:
        /*0064*/ 	.word	index@(.nv.constant0.triton_poi_fused_convolution_2)
        /*0068*/ 	.short	0x0210
        /*006a*/ 	.short	0x0014


	//----- nvinfo : EIATTR_SW_WAR
	.align		4
.L_21:
        /*006c*/ 	.byte	0x04, 0x36
        /*006e*/ 	.short	(.L_23 - .L_22)
.L_22:
        /*0070*/ 	.word	0x00000008
.L_23:


//--------------------- .nv.callgraph             --------------------------
	.section	.nv.callgraph,"",@"SHT_CUDA_CALLGRAPH"
	.align	4
	.sectionentsize	8
	.align		4
        /*0000*/ 	.word	0x00000000
	.align		4
        /*0004*/ 	.word	0xffffffff
	.align		4
        /*0008*/ 	.word	0x00000000
	.align		4
        /*000c*/ 	.word	0xfffffffe
	.align		4
        /*0010*/ 	.word	0x00000000
	.align		4
        /*0014*/ 	.word	0xfffffffd
	.align		4
        /*0018*/ 	.word	0x00000000
	.align		4
        /*001c*/ 	.word	0xfffffffc


//--------------------- .text.triton_poi_fused_convolution_2 --------------------------
	.section	.text.triton_poi_fused_convolution_2,"ax",@progbits
	.align	128
        .global         triton_poi_fused_convolution_2
        .type           triton_poi_fused_convolution_2,@function
        .size           triton_poi_fused_convolution_2,(.L_x_1 - triton_poi_fused_convolution_2)
        .other          triton_poi_fused_convolution_2,@"STO_CUDA_ENTRY STV_DEFAULT"
triton_poi_fused_convolution_2:
.text.triton_poi_fused_convolution_2:
[----:B------:R-:W0:Y:S02]  /*0000*/  LDC R1, c[0x0][0x28] ;  /* 0x00000a00ff017b82 */ /* 0x000e240000000800 */
[----:B------:R-:W1:Y:S01]  /*0010*/  S2R R6, SR_TID.X ;  /* 0x0000000000067919 */ /* 0x000e620000002100 */
[----:B------:R-:W2:Y:S01]  /*0020*/  LDC.64 R2, c[0x0][0x210] ;  /* 0x00008400ff027b82 */ /* 0x000ea20000000a00 */
[----:B------:R-:W-:Y:S01]  /*0030*/  ULDC.64 UR4, c[0x0][0x208] ;  /* 0x0000820000047ab9 */ /* 0x000fe20000000a00 */
[----:B------:R-:W3:Y:S06]  /*0040*/  S2R R7, SR_CTAID.X ;  /* 0x0000000000077919 */ /* 0x000eec0000002500 */
[----:B------:R-:W4:Y:S01]  /*0050*/  LDC.64 R4, c[0x0][0x218] ;  /* 0x00008600ff047b82 */ /* 0x000f220000000a00 */
[----:B-1----:R-:W-:Y:S01]  /*0060*/  LOP3.LUT R0, R6, 0xf, RZ, 0xc0, !PT ;  /* 0x0000000f06007812 */ /* 0x002fe200078ec0ff */
[----:B----4-:R-:W4:Y:S04]  /*0070*/  LDG.E R5, desc[UR4][R4.64] ;  /* 0x0000000404057981 */ /* 0x010f28000c1e1900 */
[----:B---3--:R-:W-:-:S02]  /*0080*/  IMAD R7, R7, 0x10, R0 ;  /* 0x0000001007077824 */ /* 0x008fc400078e0200 */
[----:B------:R-:W-:Y:S02]  /*0090*/  IMAD.MOV.U32 R0, RZ, RZ, RZ ;  /* 0x000000ffff007224 */ /* 0x000fe400078e00ff */
[C---:B--2---:R-:W-:Y:S01]  /*00a0*/  IMAD.WIDE R2, R7.reuse, 0x4, R2 ;  /* 0x0000000407027825 */ /* 0x044fe200078e0202 */
[----:B------:R-:W-:-:S13]  /*00b0*/  ISETP.GE.AND P0, PT, R7, 0x10, PT ;  /* 0x000000100700780c */ /* 0x000fda0003f06270 */
[----:B------:R-:W4:Y:S01]  /*00c0*/  @!P0 LDG.E R0, desc[UR4][R2.64] ;  /* 0x0000000402008981 */ /* 0x000f22000c1e1900 */
[----:B------:R-:W-:-:S04]  /*00d0*/  LOP3.LUT P0, RZ, R6, 0x10, RZ, 0xc0, !PT ;  /* 0x0000001006ff7812 */ /* 0x000fc8000780c0ff */
[----:B------:R-:W-:Y:S01]  /*00e0*/  ISETP.LT.AND P0, PT, R7, 0x10, !P0 ;  /* 0x000000100700780c */ /* 0x000fe20004701270 */
[----:B----4-:R-:W-:-:S12]  /*00f0*/  FADD R7, R5, R0 ;  /* 0x0000000005077221 */ /* 0x010fd80000000000 */
[----:B------:R-:W-:Y:S05]  /*0100*/  @!P0 EXIT ;  /* 0x000000000000894d */ /* 0x000fea0003800000 */
[----:B------:R-:W-:Y:S01]  /*0110*/  STG.E desc[UR4][R2.64], R7 ;  /* 0x0000000702007986 */ /* 0x000fe2000c101904 */
[----:B------:R-:W-:Y:S05]  /*0120*/  EXIT ;  /* 0x000000000000794d */ /* 0x000fea0003800000 */
.L_x_0:
[----:B------:R-:W-:-:S00]  /*0130*/  BRA `(.L_x_0) ;  /* 0xfffffffc00fc7947 */ /* 0x000fc0000383ffff */
[----:B------:R-:W-:-:S00]  /*0140*/  NOP ;  /* 0x0000000000007918 */ /* 0x000fc00000000000 */
        /* <DEDUP_REMOVED lines=11> */
.L_x_1:


//--------------------- .nv.constant0.triton_poi_fused_convolution_2 --------------------------
	.section	.nv.constant0.triton_poi_fused_convolution_2,"a",@progbits
	.sectionflags	@""
	.align	4
.nv.constant0.triton_poi_fused_convolution_2:
	.zero		548
